//
// Generated by NVIDIA NVVM Compiler
//
// Compiler Build ID: CL-36424714
// Cuda compilation tools, release 13.0, V13.0.88
// Based on NVVM 20.0.0
//

.version 9.0
.target sm_100
.address_size 64

	// .globl	_Z24eltwise_add_kernel_half2PK7__half2S1_PS_i

.visible .entry _Z24eltwise_add_kernel_half2PK7__half2S1_PS_i(
	.param .u64 .ptr .align 1 _Z24eltwise_add_kernel_half2PK7__half2S1_PS_i_param_0,
	.param .u64 .ptr .align 1 _Z24eltwise_add_kernel_half2PK7__half2S1_PS_i_param_1,
	.param .u64 .ptr .align 1 _Z24eltwise_add_kernel_half2PK7__half2S1_PS_i_param_2,
	.param .u32 _Z24eltwise_add_kernel_half2PK7__half2S1_PS_i_param_3
)
{
	.reg .pred 	%p<2>;
	.reg .b32 	%r<9>;
	.reg .b64 	%rd<11>;

	ld.param.u64 	%rd1, [_Z24eltwise_add_kernel_half2PK7__half2S1_PS_i_param_0];
	ld.param.u64 	%rd2, [_Z24eltwise_add_kernel_half2PK7__half2S1_PS_i_param_1];
	ld.param.u64 	%rd3, [_Z24eltwise_add_kernel_half2PK7__half2S1_PS_i_param_2];
	ld.param.u32 	%r2, [_Z24eltwise_add_kernel_half2PK7__half2S1_PS_i_param_3];
	mov.u32 	%r3, %ctaid.x;
	mov.u32 	%r4, %ntid.x;
	mov.u32 	%r5, %tid.x;
	mad.lo.s32 	%r1, %r3, %r4, %r5;
	setp.ge.s32 	%p1, %r1, %r2;
	@%p1 bra 	$L__BB0_2;
	cvta.to.global.u64 	%rd4, %rd1;
	cvta.to.global.u64 	%rd5, %rd2;
	cvta.to.global.u64 	%rd6, %rd3;
	mul.wide.s32 	%rd7, %r1, 4;
	add.s64 	%rd8, %rd4, %rd7;
	ld.global.u32 	%r7, [%rd8];
	add.s64 	%rd9, %rd5, %rd7;
	ld.global.u32 	%r8, [%rd9];
	// begin inline asm
	{add.f16x2 %r6,%r7,%r8;
}
	// end inline asm
	add.s64 	%rd10, %rd6, %rd7;
	st.global.u32 	[%rd10], %r6;
$L__BB0_2:
	ret;

}


// ===== COMPILED SASS (sm_100) =====

	.target	sm_100

	.elftype	@"ET_EXEC"


//--------------------- .note.nv.tkinfo           --------------------------
	.section	.note.nv.tkinfo,"",@"SHT_NOTE"
	.sectionflags	@"SHF_NOTE_NV_TKINFO"
	.tkinfo
        /*0018*/ 	.word	0x00000002
        /*0030*/ 	.string	""
        /*0030*/ 	.string	"ptxas"
        /*0030*/ 	.string	"Cuda compilation tools, release 13.0, V13.0.88"
        /*0030*/ 	.string	"Build cuda_13.0.r13.0/compiler.36424714_0"
        /*0030*/ 	.string	"-arch sm_100 -m 64 "



//--------------------- .note.nv.cuinfo           --------------------------
	.section	.note.nv.cuinfo,"",@"SHT_NOTE"
	.sectionflags	@"SHF_NOTE_NV_CUINFO"
        /*0018*/ 	.short	0x0002
        /*001a*/ 	.short	0x0064
        /*001c*/ 	.short	0x0082
	.zero		2


//--------------------- .nv.info                  --------------------------
	.section	.nv.info,"",@"SHT_CUDA_INFO"
	.align	4


	//----- nvinfo : EIATTR_REGCOUNT
	.align		4
        /*0000*/ 	.byte	0x04, 0x2f
        /*0002*/ 	.short	(.L_1 - .L_0)
	.align		4
.L_0:
        /*0004*/ 	.word	index@(_Z24eltwise_add_kernel_half2PK7__half2S1_PS_i)
        /*0008*/ 	.word	0x0000000c


	//----- nvinfo : EIATTR_FRAME_SIZE
	.align		4
.L_1:
        /*000c*/ 	.byte	0x04, 0x11
        /*000e*/ 	.short	(.L_3 - .L_2)
	.align		4
.L_2:
        /*0010*/ 	.word	index@(_Z24eltwise_add_kernel_half2PK7__half2S1_PS_i)
        /*0014*/ 	.word	0x00000000


	//----- nvinfo : EIATTR_MIN_STACK_SIZE
	.align		4
.L_3:
        /*0018*/ 	.byte	0x04, 0x12
        /*001a*/ 	.short	(.L_5 - .L_4)
	.align		4
.L_4:
        /*001c*/ 	.word	index@(_Z24eltwise_add_kernel_half2PK7__half2S1_PS_i)
        /*0020*/ 	.word	0x00000000
.L_5:


//--------------------- .nv.compat                --------------------------
	.section	.nv.compat,"",@"SHT_CUDA_COMPAT_INFO"
	.align	4
        /*0000*/ 	.byte	0x02, 0x09, 0x00, 0x00, 0x02, 0x02, 0x01, 0x00, 0x02, 0x05, 0x05, 0x00, 0x03, 0x07, 0x01, 0x01
        /*0010*/ 	.byte	0x02, 0x03, 0x00, 0x00, 0x02, 0x06, 0x01, 0x00, 0x04, 0x0b, 0x08, 0x00, 0x09, 0x00, 0x00, 0x00
        /*0020*/ 	.byte	0x00, 0x00, 0x00, 0x00


//--------------------- .nv.info._Z24eltwise_add_kernel_half2PK7__half2S1_PS_i --------------------------
	.section	.nv.info._Z24eltwise_add_kernel_half2PK7__half2S1_PS_i,"",@"SHT_CUDA_INFO"
	.sectionflags	@""
	.align	4


	//----- nvinfo : EIATTR_CUDA_API_VERSION
	.align		4
        /*0000*/ 	.byte	0x04, 0x37
        /*0002*/ 	.short	(.L_7 - .L_6)
.L_6:
        /*0004*/ 	.word	0x00000082


	//----- nvinfo : EIATTR_KPARAM_INFO
	.align		4
.L_7:
        /*0008*/ 	.byte	0x04, 0x17
        /*000a*/ 	.short	(.L_9 - .L_8)
.L_8:
        /*000c*/ 	.word	0x00000000
        /*0010*/ 	.short	0x0003
        /*0012*/ 	.short	0x0018
        /*0014*/ 	.byte	0x00, 0xf0, 0x11, 0x00


	//----- nvinfo : EIATTR_KPARAM_INFO
	.align		4
.L_9:
        /*0018*/ 	.byte	0x04, 0x17
        /*001a*/ 	.short	(.L_11 - .L_10)
.L_10:
        /*001c*/ 	.word	0x00000000
        /*0020*/ 	.short	0x0002
        /*0022*/ 	.short	0x0010
        /*0024*/ 	.byte	0x00, 0xf5, 0x21, 0x00


	//----- nvinfo : EIATTR_KPARAM_INFO
	.align		4
.L_11:
        /*0028*/ 	.byte	0x04, 0x17
        /*002a*/ 	.short	(.L_13 - .L_12)
.L_12:
        /*002c*/ 	.word	0x00000000
        /*0030*/ 	.short	0x0001
        /*0032*/ 	.short	0x0008
        /*0034*/ 	.byte	0x00, 0xf5, 0x21, 0x00


	//----- nvinfo : EIATTR_KPARAM_INFO
	.align		4
.L_13:
        /*0038*/ 	.byte	0x04, 0x17
        /*003a*/ 	.short	(.L_15 - .L_14)
.L_14:
        /*003c*/ 	.word	0x00000000
        /*0040*/ 	.short	0x0000
        /*0042*/ 	.short	0x0000
        /*0044*/ 	.byte	0x00, 0xf5, 0x21, 0x00


	//----- nvinfo : EIATTR_SPARSE_MMA_MASK
	.align		4
.L_15:
        /*0048*/ 	.byte	0x03, 0x50
        /*004a*/ 	.short	0x0000


	//----- nvinfo : EIATTR_MAXREG_COUNT
	.align		4
        /*004c*/ 	.byte	0x03, 0x1b
        /*004e*/ 	.short	0x00ff


	//----- nvinfo : EIATTR_MERCURY_ISA_VERSION
	.align		4
        /*0050*/ 	.byte	0x03, 0x5f
        /*0052*/ 	.short	0x0101


	//----- nvinfo : EIATTR_VRC_CTA_INIT_COUNT
	.align		4
        /*0054*/ 	.byte	0x02, 0x4a
	.zero		1
	.zero		1


	//----- nvinfo : EIATTR_EXIT_INSTR_OFFSETS
	.align		4
        /*0058*/ 	.byte	0x04, 0x1c
        /*005a*/ 	.short	(.L_17 - .L_16)


	//   ....[0]....
.L_16:
        /*005c*/ 	.word	0x00000070


	//   ....[1]....
        /*0060*/ 	.word	0x00000130


	//----- nvinfo : EIATTR_CBANK_PARAM_SIZE
	.align		4
.L_17:
        /*0064*/ 	.byte	0x03, 0x19
        /*0066*/ 	.short	0x001c


	//----- nvinfo : EIATTR_PARAM_CBANK
	.align		4
        /*0068*/ 	.byte	0x04, 0x0a
        /*006a*/ 	.short	(.L_19 - .L_18)
	.align		4
.L_18:
        /*006c*/ 	.word	index@(.nv.constant0._Z24eltwise_add_kernel_half2PK7__half2S1_PS_i)
        /*0070*/ 	.short	0x0380
        /*0072*/ 	.short	0x001c


	//----- nvinfo : EIATTR_SW_WAR
	.align		4
.L_19:
        /*0074*/ 	.byte	0x04, 0x36
        /*0076*/ 	.short	(.L_21 - .L_20)
.L_20:
        /*0078*/ 	.word	0x00000008
.L_21:


//--------------------- .nv.callgraph             --------------------------
	.section	.nv.callgraph,"",@"SHT_CUDA_CALLGRAPH"
	.align	4
	.sectionentsize	8
	.align		4
        /*0000*/ 	.word	0x00000000
	.align		4
        /*0004*/ 	.word	0xffffffff
	.align		4
        /*0008*/ 	.word	0x00000000
	.align		4
        /*000c*/ 	.word	0xfffffffe
	.align		4
        /*0010*/ 	.word	0x00000000
	.align		4
        /*0014*/ 	.word	0xfffffffd
	.align		4
        /*0018*/ 	.word	0x00000000
	.align		4
        /*001c*/ 	.word	0xfffffffc


//--------------------- .text._Z24eltwise_add_kernel_half2PK7__half2S1_PS_i --------------------------
	.section	.text._Z24eltwise_add_kernel_half2PK7__half2S1_PS_i,"ax",@progbits
	.align	128
        .global         _Z24eltwise_add_kernel_half2PK7__half2S1_PS_i
        .type           _Z24eltwise_add_kernel_half2PK7__half2S1_PS_i,@function
        .size           _Z24eltwise_add_kernel_half2PK7__half2S1_PS_i,(.L_x_1 - _Z24eltwise_add_kernel_half2PK7__half2S1_PS_i)
        .other          _Z24eltwise_add_kernel_half2PK7__half2S1_PS_i,@"STO_CUDA_ENTRY STV_DEFAULT"
_Z24eltwise_add_kernel_half2PK7__half2S1_PS_i:
.text._Z24eltwise_add_kernel_half2PK7__half2S1_PS_i:
[----:B------:R-:W-:Y:S01]  /*0000*/  LDC R1, c[0x0][0x37c] ;  /* 0x0000df00ff017b82 */ /* 0x000fe20000000800 */
[----:B------:R-:W0:Y:S07]  /*0010*/  S2R R0, SR_TID.X ;  /* 0x0000000000007919 */ /* 0x000e2e0000002100 */
[----:B------:R-:W0:Y:S01]  /*0020*/  S2UR UR4, SR_CTAID.X ;  /* 0x00000000000479c3 */ /* 0x000e220000002500 */
[----:B------:R-:W1:Y:S07]  /*0030*/  LDCU UR5, c[0x0][0x398] ;  /* 0x00007300ff0577ac */ /* 0x000e6e0008000800 */
[----:B------:R-:W0:Y:S02]  /*0040*/  LDC R9, c[0x0][0x360] ;  /* 0x0000d800ff097b82 */ /* 0x000e240000000800 */
[----:B0-----:R-:W-:-:S05]  /*0050*/  IMAD R9, R9, UR4, R0 ;  /* 0x0000000409097c24 */ /* 0x001fca000f8e0200 */
[----:B-1----:R-:W-:-:S13]  /*0060*/  ISETP.GE.AND P0, PT, R9, UR5, PT ;  /* 0x0000000509007c0c */ /* 0x002fda000bf06270 */
[----:B------:R-:W-:Y:S05]  /*0070*/  @P0 EXIT ;  /* 0x000000000000094d */ /* 0x000fea0003800000 */
[----:B------:R-:W0:Y:S01]  /*0080*/  LDC.64 R2, c[0x0][0x380] ;  /* 0x0000e000ff027b82 */ /* 0x000e220000000a00 */
[----:B------:R-:W1:Y:S07]  /*0090*/  LDCU.64 UR4, c[0x0][0x358] ;  /* 0x00006b00ff0477ac */ /* 0x000e6e0008000a00 */
[----:B------:R-:W2:Y:S08]  /*00a0*/  LDC.64 R4, c[0x0][0x388] ;  /* 0x0000e200ff047b82 */ /* 0x000eb00000000a00 */
[----:B------:R-:W3:Y:S01]  /*00b0*/  LDC.64 R6, c[0x0][0x390] ;  /* 0x0000e400ff067b82 */ /* 0x000ee20000000a00 */
[----:B0-----:R-:W-:-:S06]  /*00c0*/  IMAD.WIDE R2, R9, 0x4, R2 ;  /* 0x0000000409027825 */ /* 0x001fcc00078e0202 */
[----:B-1----:R-:W4:Y:S01]  /*00d0*/  LDG.E R2, desc[UR4][R2.64] ;  /* 0x0000000402027981 */ /* 0x002f22000c1e1900 */
[----:B--2---:R-:W-:-:S06]  /*00e0*/  IMAD.WIDE R4, R9, 0x4, R4 ;  /* 0x0000000409047825 */ /* 0x004fcc00078e0204 */
[----:B------:R-:W4:Y:S01]  /*00f0*/  LDG.E R5, desc[UR4][R4.64] ;  /* 0x0000000404057981 */ /* 0x000f22000c1e1900 */
[----:B---3--:R-:W-:-:S04]  /*0100*/  IMAD.WIDE R6, R9, 0x4, R6 ;  /* 0x0000000409067825 */ /* 0x008fc800078e0206 */
[----:B----4-:R-:W-:-:S05]  /*0110*/  HFMA2 R9, R2, 1, 1, R5 ;  /* 0x3c003c0002097831 */ /* 0x010fca0000000005 */
[----:B------:R-:W-:Y:S01]  /*0120*/  STG.E desc[UR4][R6.64], R9 ;  /* 0x0000000906007986 */ /* 0x000fe2000c101904 */
[----:B------:R-:W-:Y:S05]  /*0130*/  EXIT ;  /* 0x000000000000794d */ /* 0x000fea0003800000 */
.L_x_0:
[----:B------:R-:W-:-:S00]  /*0140*/  BRA `(.L_x_0) ;  /* 0xfffffffc00fc7947 */ /* 0x000fc0000383ffff */
[----:B------:R-:W-:-:S00]  /*0150*/  NOP ;  /* 0x0000000000007918 */ /* 0x000fc00000000000 */
        /* <DEDUP_REMOVED lines=10> */
.L_x_1:


//--------------------- .nv.shared.reserved.0     --------------------------
	.section	.nv.shared.reserved.0,"aw",@nobits
	.weak		__nv_reservedSMEM_offset_0_alias
	.size		__nv_reservedSMEM_offset_0_alias, 0, 64
	.other		__nv_reservedSMEM_offset_0_alias,@"STO_CUDA_RESERVED_SHARED STV_DEFAULT"
__nv_reservedSMEM_offset_0_alias:
	.zero		0
	.zero		64


//--------------------- .nv.constant0._Z24eltwise_add_kernel_half2PK7__half2S1_PS_i --------------------------
	.section	.nv.constant0._Z24eltwise_add_kernel_half2PK7__half2S1_PS_i,"a",@progbits
	.sectionflags	@""
	.align	4
.nv.constant0._Z24eltwise_add_kernel_half2PK7__half2S1_PS_i:
	.zero		924


//--------------------- SYMBOLS --------------------------

	.type		.nv.reservedSmem.offset0,@object
	.size		.nv.reservedSmem.offset0,0x4
